//
// Generated by NVIDIA NVVM Compiler
//
// Compiler Build ID: CL-36424714
// Cuda compilation tools, release 13.0, V13.0.88
// Based on NVVM 20.0.0
//

.version 9.0
.target sm_100
.address_size 64

	// .globl	gelu_forward

.visible .entry gelu_forward(
	.param .u64 .ptr .align 1 gelu_forward_param_0,
	.param .u64 .ptr .align 1 gelu_forward_param_1,
	.param .u32 gelu_forward_param_2
)
{
	.reg .pred 	%p<4>;
	.reg .b32 	%r<6>;
	.reg .b32 	%f<31>;
	.reg .b64 	%rd<9>;

	ld.param.u64 	%rd1, [gelu_forward_param_0];
	ld.param.u64 	%rd2, [gelu_forward_param_1];
	ld.param.u32 	%r2, [gelu_forward_param_2];
	mov.u32 	%r3, %ctaid.x;
	mov.u32 	%r4, %ntid.x;
	mov.u32 	%r5, %tid.x;
	mad.lo.s32 	%r1, %r3, %r4, %r5;
	setp.ge.s32 	%p1, %r1, %r2;
	@%p1 bra 	$L__BB0_4;
	cvta.to.global.u64 	%rd3, %rd1;
	mul.wide.s32 	%rd4, %r1, 4;
	add.s64 	%rd5, %rd3, %rd4;
	ld.global.nc.f32 	%f1, [%rd5];
	mul.f32 	%f2, %f1, 0f3F3504F3;
	abs.f32 	%f6, %f2;
	setp.ltu.f32 	%p2, %f6, 0f3F8060FE;
	setp.ge.f32 	%p3, %f6, 0f3F8060FE;
	mul.f32 	%f7, %f2, %f2;
	selp.f32 	%f8, %f6, %f7, %p3;
	selp.f32 	%f9, 0f38EB4C3A, 0f38B1E96A, %p3;
	selp.f32 	%f10, 0fBAAE005B, 0fBA574D20, %p3;
	fma.rn.f32 	%f11, %f9, %f8, %f10;
	selp.f32 	%f12, 0f3C09919F, 0f3BAAD5EA, %p3;
	fma.rn.f32 	%f13, %f11, %f8, %f12;
	selp.f32 	%f14, 0fBD24D99A, 0fBCDC1BE7, %p3;
	fma.rn.f32 	%f15, %f13, %f8, %f14;
	selp.f32 	%f16, 0f3E235519, 0f3DE718AF, %p3;
	fma.rn.f32 	%f17, %f15, %f8, %f16;
	selp.f32 	%f18, 0f3F69B4F9, 0fBEC093AC, %p3;
	fma.rn.f32 	%f19, %f17, %f8, %f18;
	selp.f32 	%f20, 0f3F210A14, 0f3E0375D3, %p3;
	fma.rn.f32 	%f21, %f19, %f8, %f20;
	neg.f32 	%f22, %f8;
	selp.f32 	%f23, %f22, %f2, %p3;
	fma.rn.f32 	%f30, %f21, %f23, %f23;
	@%p2 bra 	$L__BB0_3;
	ex2.approx.ftz.f32 	%f24, %f30;
	mov.f32 	%f25, 0f3F800000;
	sub.f32 	%f26, %f25, %f24;
	copysign.f32 	%f30, %f2, %f26;
$L__BB0_3:
	add.f32 	%f27, %f30, 0f3F800000;
	mul.f32 	%f28, %f1, 0f3F000000;
	mul.f32 	%f29, %f28, %f27;
	cvta.to.global.u64 	%rd6, %rd2;
	add.s64 	%rd8, %rd6, %rd4;
	st.global.f32 	[%rd8], %f29;
$L__BB0_4:
	ret;

}


// ===== COMPILED SASS (sm_100) =====

	.target	sm_100

	.elftype	@"ET_EXEC"


//--------------------- .note.nv.tkinfo           --------------------------
	.section	.note.nv.tkinfo,"",@"SHT_NOTE"
	.sectionflags	@"SHF_NOTE_NV_TKINFO"
	.tkinfo
        /*0018*/ 	.word	0x00000002
        /*0030*/ 	.string	""
        /*0030*/ 	.string	"ptxas"
        /*0030*/ 	.string	"Cuda compilation tools, release 13.0, V13.0.88"
        /*0030*/ 	.string	"Build cuda_13.0.r13.0/compiler.36424714_0"
        /*0030*/ 	.string	"-arch sm_100 -m 64 "



//--------------------- .note.nv.cuinfo           --------------------------
	.section	.note.nv.cuinfo,"",@"SHT_NOTE"
	.sectionflags	@"SHF_NOTE_NV_CUINFO"
        /*0018*/ 	.short	0x0002
        /*001a*/ 	.short	0x0064
        /*001c*/ 	.short	0x0082
	.zero		2


//--------------------- .nv.info                  --------------------------
	.section	.nv.info,"",@"SHT_CUDA_INFO"
	.align	4


	//----- nvinfo : EIATTR_REGCOUNT
	.align		4
        /*0000*/ 	.byte	0x04, 0x2f
        /*0002*/ 	.short	(.L_1 - .L_0)
	.align		4
.L_0:
        /*0004*/ 	.word	index@(gelu_forward)
        /*0008*/ 	.word	0x0000000d


	//----- nvinfo : EIATTR_FRAME_SIZE
	.align		4
.L_1:
        /*000c*/ 	.byte	0x04, 0x11
        /*000e*/ 	.short	(.L_3 - .L_2)
	.align		4
.L_2:
        /*0010*/ 	.word	index@(gelu_forward)
        /*0014*/ 	.word	0x00000000


	//----- nvinfo : EIATTR_MIN_STACK_SIZE
	.align		4
.L_3:
        /*0018*/ 	.byte	0x04, 0x12
        /*001a*/ 	.short	(.L_5 - .L_4)
	.align		4
.L_4:
        /*001c*/ 	.word	index@(gelu_forward)
        /*0020*/ 	.word	0x00000000
.L_5:


//--------------------- .nv.compat                --------------------------
	.section	.nv.compat,"",@"SHT_CUDA_COMPAT_INFO"
	.align	4
        /*0000*/ 	.byte	0x02, 0x09, 0x00, 0x00, 0x02, 0x02, 0x01, 0x00, 0x02, 0x05, 0x05, 0x00, 0x03, 0x07, 0x01, 0x01
        /*0010*/ 	.byte	0x02, 0x03, 0x00, 0x00, 0x02, 0x06, 0x01, 0x00, 0x04, 0x0b, 0x08, 0x00, 0x01, 0x00, 0x00, 0x00
        /*0020*/ 	.byte	0x00, 0x00, 0x00, 0x00


//--------------------- .nv.info.gelu_forward     --------------------------
	.section	.nv.info.gelu_forward,"",@"SHT_CUDA_INFO"
	.sectionflags	@""
	.align	4


	//----- nvinfo : EIATTR_CUDA_API_VERSION
	.align		4
        /*0000*/ 	.byte	0x04, 0x37
        /*0002*/ 	.short	(.L_7 - .L_6)
.L_6:
        /*0004*/ 	.word	0x00000082


	//----- nvinfo : EIATTR_KPARAM_INFO
	.align		4
.L_7:
        /*0008*/ 	.byte	0x04, 0x17
        /*000a*/ 	.short	(.L_9 - .L_8)
.L_8:
        /*000c*/ 	.word	0x00000000
        /*0010*/ 	.short	0x0002
        /*0012*/ 	.short	0x0010
        /*0014*/ 	.byte	0x00, 0xf0, 0x11, 0x00


	//----- nvinfo : EIATTR_KPARAM_INFO
	.align		4
.L_9:
        /*0018*/ 	.byte	0x04, 0x17
        /*001a*/ 	.short	(.L_11 - .L_10)
.L_10:
        /*001c*/ 	.word	0x00000000
        /*0020*/ 	.short	0x0001
        /*0022*/ 	.short	0x0008
        /*0024*/ 	.byte	0x00, 0xf5, 0x21, 0x00


	//----- nvinfo : EIATTR_KPARAM_INFO
	.align		4
.L_11:
        /*0028*/ 	.byte	0x04, 0x17
        /*002a*/ 	.short	(.L_13 - .L_12)
.L_12:
        /*002c*/ 	.word	0x00000000
        /*0030*/ 	.short	0x0000
        /*0032*/ 	.short	0x0000
        /*0034*/ 	.byte	0x00, 0xf5, 0x21, 0x00


	//----- nvinfo : EIATTR_SPARSE_MMA_MASK
	.align		4
.L_13:
        /*0038*/ 	.byte	0x03, 0x50
        /*003a*/ 	.short	0x0000


	//----- nvinfo : EIATTR_MAXREG_COUNT
	.align		4
        /*003c*/ 	.byte	0x03, 0x1b
        /*003e*/ 	.short	0x00ff


	//----- nvinfo : EIATTR_MERCURY_ISA_VERSION
	.align		4
        /*0040*/ 	.byte	0x03, 0x5f
        /*0042*/ 	.short	0x0101


	//----- nvinfo : EIATTR_VRC_CTA_INIT_COUNT
	.align		4
        /*0044*/ 	.byte	0x02, 0x4a
	.zero		1
	.zero		1


	//----- nvinfo : EIATTR_EXIT_INSTR_OFFSETS
	.align		4
        /*0048*/ 	.byte	0x04, 0x1c
        /*004a*/ 	.short	(.L_15 - .L_14)


	//   ....[0]....
.L_14:
        /*004c*/ 	.word	0x00000070


	//   ....[1]....
        /*0050*/ 	.word	0x000002f0


	//----- nvinfo : EIATTR_CBANK_PARAM_SIZE
	.align		4
.L_15:
        /*0054*/ 	.byte	0x03, 0x19
        /*0056*/ 	.short	0x0014


	//----- nvinfo : EIATTR_PARAM_CBANK
	.align		4
        /*0058*/ 	.byte	0x04, 0x0a
        /*005a*/ 	.short	(.L_17 - .L_16)
	.align		4
.L_16:
        /*005c*/ 	.word	index@(.nv.constant0.gelu_forward)
        /*0060*/ 	.short	0x0380
        /*0062*/ 	.short	0x0014


	//----- nvinfo : EIATTR_SW_WAR
	.align		4
.L_17:
        /*0064*/ 	.byte	0x04, 0x36
        /*0066*/ 	.short	(.L_19 - .L_18)
.L_18:
        /*0068*/ 	.word	0x00000008
.L_19:


//--------------------- .nv.callgraph             --------------------------
	.section	.nv.callgraph,"",@"SHT_CUDA_CALLGRAPH"
	.align	4
	.sectionentsize	8
	.align		4
        /*0000*/ 	.word	0x00000000
	.align		4
        /*0004*/ 	.word	0xffffffff
	.align		4
        /*0008*/ 	.word	0x00000000
	.align		4
        /*000c*/ 	.word	0xfffffffe
	.align		4
        /*0010*/ 	.word	0x00000000
	.align		4
        /*0014*/ 	.word	0xfffffffd
	.align		4
        /*0018*/ 	.word	0x00000000
	.align		4
        /*001c*/ 	.word	0xfffffffc


//--------------------- .text.gelu_forward        --------------------------
	.section	.text.gelu_forward,"ax",@progbits
	.align	128
        .global         gelu_forward
        .type           gelu_forward,@function
        .size           gelu_forward,(.L_x_1 - gelu_forward)
        .other          gelu_forward,@"STO_CUDA_ENTRY STV_DEFAULT"
gelu_forward:
.text.gelu_forward:
[----:B------:R-:W-:Y:S01]  /*0000*/  LDC R1, c[0x0][0x37c] ;  /* 0x0000df00ff017b82 */ /* 0x000fe20000000800 */
[----:B------:R-:W0:Y:S07]  /*0010*/  S2R R3, SR_TID.X ;  /* 0x0000000000037919 */ /* 0x000e2e0000002100 */
[----:B------:R-:W0:Y:S01]  /*0020*/  S2UR UR4, SR_CTAID.X ;  /* 0x00000000000479c3 */ /* 0x000e220000002500 */
[----:B------:R-:W1:Y:S07]  /*0030*/  LDCU UR5, c[0x0][0x390] ;  /* 0x00007200ff0577ac */ /* 0x000e6e0008000800 */
[----:B------:R-:W0:Y:S02]  /*0040*/  LDC R0, c[0x0][0x360] ;  /* 0x0000d800ff007b82 */ /* 0x000e240000000800 */
[----:B0-----:R-:W-:-:S05]  /*0050*/  IMAD R0, R0, UR4, R3 ;  /* 0x0000000400007c24 */ /* 0x001fca000f8e0203 */
[----:B-1----:R-:W-:-:S13]  /*0060*/  ISETP.GE.AND P0, PT, R0, UR5, PT ;  /* 0x0000000500007c0c */ /* 0x002fda000bf06270 */
[----:B------:R-:W-:Y:S05]  /*0070*/  @P0 EXIT ;  /* 0x000000000000094d */ /* 0x000fea0003800000 */
[----:B------:R-:W0:Y:S01]  /*0080*/  LDC.64 R4, c[0x0][0x380] ;  /* 0x0000e000ff047b82 */ /* 0x000e220000000a00 */
[----:B------:R-:W1:Y:S01]  /*0090*/  LDCU.64 UR4, c[0x0][0x358] ;  /* 0x00006b00ff0477ac */ /* 0x000e620008000a00 */
[----:B0-----:R-:W-:-:S05]  /*00a0*/  IMAD.WIDE R4, R0, 0x4, R4 ;  /* 0x0000000400047825 */ /* 0x001fca00078e0204 */
[----:B-1----:R0:W2:Y:S01]  /*00b0*/  LDG.E.CONSTANT R2, desc[UR4][R4.64] ;  /* 0x0000000404027981 */ /* 0x0020a2000c1e9900 */
[----:B------:R-:W-:Y:S01]  /*00c0*/  HFMA2 R7, -RZ, RZ, 0.61474609375, 16.90625 ;  /* 0x38eb4c3aff077431 */ /* 0x000fe200000001ff */
[----:B------:R-:W-:Y:S01]  /*00d0*/  MOV R9, 0x3aae005b ;  /* 0x3aae005b00097802 */ /* 0x000fe20000000f00 */
[----:B------:R-:W-:Y:S01]  /*00e0*/  HFMA2 R8, -RZ, RZ, 1.0087890625, -0.000686168670654296875 ;  /* 0x3c09919fff087431 */ /* 0x000fe200000001ff */
[----:B------:R-:W-:Y:S01]  /*00f0*/  MOV R10, 0x3d24d99a ;  /* 0x3d24d99a000a7802 */ /* 0x000fe20000000f00 */
[----:B0-----:R-:W-:Y:S02]  /*0100*/  HFMA2 R5, -RZ, RZ, 1.5341796875, 81.5625 ;  /* 0x3e235519ff057431 */ /* 0x001fe400000001ff */
[----:B--2---:R-:W-:-:S04]  /*0110*/  FMUL R3, R2, 0.70710676908493041992 ;  /* 0x3f3504f302037820 */ /* 0x004fc80000400000 */
[C---:B------:R-:W-:Y:S01]  /*0120*/  FMUL R6, R3.reuse, R3 ;  /* 0x0000000303067220 */ /* 0x040fe20000400000 */
[----:B------:R-:W-:-:S04]  /*0130*/  FSETP.GE.AND P0, PT, |R3|, 1.0029599666595458984, PT ;  /* 0x3f8060fe0300780b */ /* 0x000fc80003f06200 */
[----:B------:R-:W-:Y:S02]  /*0140*/  FSEL R6, |R3|, R6, P0 ;  /* 0x0000000603067208 */ /* 0x000fe40000000200 */
[----:B------:R-:W-:Y:S02]  /*0150*/  FSEL R7, R7, 8.4834944573231041431e-05, P0 ;  /* 0x38b1e96a07077808 */ /* 0x000fe40000000000 */
[----:B------:R-:W-:Y:S02]  /*0160*/  FSEL R9, -R9, -0.00082130916416645050049, P0 ;  /* 0xba574d2009097808 */ /* 0x000fe40000000100 */
[----:B------:R-:W-:Y:S02]  /*0170*/  FSEL R4, R8, 0.0052134888246655464172, P0 ;  /* 0x3baad5ea08047808 */ /* 0x000fe40000000000 */
[----:B------:R-:W-:Y:S01]  /*0180*/  FSEL R8, -R10, -0.026868773624300956726, P0 ;  /* 0xbcdc1be70a087808 */ /* 0x000fe20000000100 */
[----:B------:R-:W-:Y:S01]  /*0190*/  FFMA R7, R6, R7, R9 ;  /* 0x0000000706077223 */ /* 0x000fe20000000009 */
[----:B------:R-:W-:-:S03]  /*01a0*/  MOV R9, 0x3f69b4f9 ;  /* 0x3f69b4f900097802 */ /* 0x000fc60000000f00 */
[C---:B------:R-:W-:Y:S01]  /*01b0*/  FFMA R7, R6.reuse, R7, R4 ;  /* 0x0000000706077223 */ /* 0x040fe20000000004 */
[----:B------:R-:W-:Y:S01]  /*01c0*/  FSEL R4, R5, 0.11284004896879196167, P0 ;  /* 0x3de718af05047808 */ /* 0x000fe20000000000 */
[----:B------:R-:W-:Y:S02]  /*01d0*/  HFMA2 R5, -RZ, RZ, 1.7822265625, 0.000185489654541015625 ;  /* 0x3f210a14ff057431 */ /* 0x000fe400000001ff */
[----:B------:R-:W-:Y:S01]  /*01e0*/  FFMA R7, R6, R7, R8 ;  /* 0x0000000706077223 */ /* 0x000fe20000000008 */
[----:B------:R-:W-:-:S03]  /*01f0*/  FSEL R8, R9, -0.37612664699554443359, P0 ;  /* 0xbec093ac09087808 */ /* 0x000fc60000000000 */
[----:B------:R-:W-:Y:S01]  /*0200*/  FFMA R7, R6, R7, R4 ;  /* 0x0000000706077223 */ /* 0x000fe20000000004 */
[----:B------:R-:W-:-:S03]  /*0210*/  FSEL R4, R5, 0.12837915122509002686, P0 ;  /* 0x3e0375d305047808 */ /* 0x000fc60000000000 */
[C---:B------:R-:W-:Y:S01]  /*0220*/  FFMA R7, R6.reuse, R7, R8 ;  /* 0x0000000706077223 */ /* 0x040fe20000000008 */
[----:B------:R-:W-:-:S03]  /*0230*/  FSEL R5, -R6, R3, P0 ;  /* 0x0000000306057208 */ /* 0x000fc60000000100 */
[----:B------:R-:W-:-:S04]  /*0240*/  FFMA R4, R6, R7, R4 ;  /* 0x0000000706047223 */ /* 0x000fc80000000004 */
[----:B------:R-:W-:Y:S02]  /*0250*/  FFMA R6, R4, R5, R5 ;  /* 0x0000000504067223 */ /* 0x000fe40000000005 */
[----:B------:R-:W0:Y:S02]  /*0260*/  LDC.64 R4, c[0x0][0x388] ;  /* 0x0000e200ff047b82 */ /* 0x000e240000000a00 */
[----:B------:R-:W1:Y:S02]  /*0270*/  @P0 MUFU.EX2 R7, R6 ;  /* 0x0000000600070308 */ /* 0x000e640000000800 */
[----:B-1----:R-:W-:-:S05]  /*0280*/  @P0 FADD R8, -R7, 1 ;  /* 0x3f80000007080421 */ /* 0x002fca0000000100 */
[----:B------:R-:W-:Y:S01]  /*0290*/  @P0 LOP3.LUT R6, R8, 0x80000000, R3, 0xb8, !PT ;  /* 0x8000000008060812 */ /* 0x000fe200078eb803 */
[----:B------:R-:W-:Y:S01]  /*02a0*/  FMUL R8, R2, 0.5 ;  /* 0x3f00000002087820 */ /* 0x000fe20000400000 */
[----:B0-----:R-:W-:-:S04]  /*02b0*/  IMAD.WIDE R2, R0, 0x4, R4 ;  /* 0x0000000400027825 */ /* 0x001fc800078e0204 */
[----:B------:R-:W-:-:S04]  /*02c0*/  FADD R7, R6, 1 ;  /* 0x3f80000006077421 */ /* 0x000fc80000000000 */
[----:B------:R-:W-:-:S05]  /*02d0*/  FMUL R7, R7, R8 ;  /* 0x0000000807077220 */ /* 0x000fca0000400000 */
[----:B------:R-:W-:Y:S01]  /*02e0*/  STG.E desc[UR4][R2.64], R7 ;  /* 0x0000000702007986 */ /* 0x000fe2000c101904 */
[----:B------:R-:W-:Y:S05]  /*02f0*/  EXIT ;  /* 0x000000000000794d */ /* 0x000fea0003800000 */
.L_x_0:
[----:B------:R-:W-:-:S00]  /*0300*/  BRA `(.L_x_0) ;  /* 0xfffffffc00fc7947 */ /* 0x000fc0000383ffff */
[----:B------:R-:W-:-:S00]  /*0310*/  NOP ;  /* 0x0000000000007918 */ /* 0x000fc00000000000 */
        /* <DEDUP_REMOVED lines=14> */
.L_x_1:


//--------------------- .nv.shared.reserved.0     --------------------------
	.section	.nv.shared.reserved.0,"aw",@nobits
	.weak		__nv_reservedSMEM_offset_0_alias
	.size		__nv_reservedSMEM_offset_0_alias, 0, 64
	.other		__nv_reservedSMEM_offset_0_alias,@"STO_CUDA_RESERVED_SHARED STV_DEFAULT"
__nv_reservedSMEM_offset_0_alias:
	.zero		0
	.zero		64


//--------------------- .nv.constant0.gelu_forward --------------------------
	.section	.nv.constant0.gelu_forward,"a",@progbits
	.sectionflags	@""
	.align	4
.nv.constant0.gelu_forward:
	.zero		916


//--------------------- SYMBOLS --------------------------

	.type		.nv.reservedSmem.offset0,@object
	.size		.nv.reservedSmem.offset0,0x4
